	.headerflags	@"EF_CUDA_TEXMODE_UNIFIED EF_CUDA_64BIT_ADDRESS EF_CUDA_ACCELERATORS EF_CUDA_SM90 EF_CUDA_VIRTUAL_SM(EF_CUDA_SM90)"
	.elftype	@"ET_EXEC"


//--------------------- .nv.info                  --------------------------
	.section	.nv.info,"",@"SHT_CUDA_INFO"
	.align	4


	//----- nvinfo : EIATTR_REGCOUNT
	.align		4
        /*0000*/ 	.byte	0x04, 0x2f
        /*0002*/ 	.short	(.L_1 - .L_0)
	.align		4
.L_0:
        /*0004*/ 	.word	index@(triton_poi_fused_cat_29)
        /*0008*/ 	.word	0x00000018


	//----- nvinfo : EIATTR_MIN_STACK_SIZE
	.align		4
.L_1:
        /*000c*/ 	.byte	0x04, 0x12
        /*000e*/ 	.short	(.L_3 - .L_2)
	.align		4
.L_2:
        /*0010*/ 	.word	index@(triton_poi_fused_cat_29)
        /*0014*/ 	.word	0x00000000


	//----- nvinfo : EIATTR_FRAME_SIZE
	.align		4
.L_3:
        /*0018*/ 	.byte	0x04, 0x11
        /*001a*/ 	.short	(.L_5 - .L_4)
	.align		4
.L_4:
        /*001c*/ 	.word	index@(triton_poi_fused_cat_29)
        /*0020*/ 	.word	0x00000000


	//----- nvinfo : EIATTR_MIN_STACK_SIZE
	.align		4
.L_5:
        /*0024*/ 	.byte	0x04, 0x12
        /*0026*/ 	.short	(.L_7 - .L_6)
	.align		4
.L_6:
        /*0028*/ 	.word	index@(triton_poi_fused_cat_29)
        /*002c*/ 	.word	0x00000000
.L_7:


//--------------------- .nv.info.triton_poi_fused_cat_29 --------------------------
	.section	.nv.info.triton_poi_fused_cat_29,"",@"SHT_CUDA_INFO"
	.sectionflags	@""
	.align	4


	//----- nvinfo : EIATTR_CUDA_API_VERSION
	.align		4
        /*0000*/ 	.byte	0x04, 0x37
        /*0002*/ 	.short	(.L_9 - .L_8)
.L_8:
        /*0004*/ 	.word	0x0000007c


	//----- nvinfo : EIATTR_KPARAM_INFO
	.align		4
.L_9:
        /*0008*/ 	.byte	0x04, 0x17
        /*000a*/ 	.short	(.L_11 - .L_10)
.L_10:
        /*000c*/ 	.word	0x00000000
        /*0010*/ 	.short	0x0009
        /*0012*/ 	.short	0x0048
        /*0014*/ 	.byte	0x00, 0xf0, 0x11, 0x00


	//----- nvinfo : EIATTR_KPARAM_INFO
	.align		4
.L_11:
        /*0018*/ 	.byte	0x04, 0x17
        /*001a*/ 	.short	(.L_13 - .L_12)
.L_12:
        /*001c*/ 	.word	0x00000000
        /*0020*/ 	.short	0x0008
        /*0022*/ 	.short	0x0040
        /*0024*/ 	.byte	0x00, 0xf4, 0x21, 0x00


	//----- nvinfo : EIATTR_KPARAM_INFO
	.align		4
.L_13:
        /*0028*/ 	.byte	0x04, 0x17
        /*002a*/ 	.short	(.L_15 - .L_14)
.L_14:
        /*002c*/ 	.word	0x00000000
        /*0030*/ 	.short	0x0007
        /*0032*/ 	.short	0x0038
        /*0034*/ 	.byte	0x00, 0xf4, 0x21, 0x00


	//----- nvinfo : EIATTR_KPARAM_INFO
	.align		4
.L_15:
        /*0038*/ 	.byte	0x04, 0x17
        /*003a*/ 	.short	(.L_17 - .L_16)
.L_16:
        /*003c*/ 	.word	0x00000000
        /*0040*/ 	.short	0x0006
        /*0042*/ 	.short	0x0030
        /*0044*/ 	.byte	0x00, 0xf4, 0x21, 0x00


	//----- nvinfo : EIATTR_KPARAM_INFO
	.align		4
.L_17:
        /*0048*/ 	.byte	0x04, 0x17
        /*004a*/ 	.short	(.L_19 - .L_18)
.L_18:
        /*004c*/ 	.word	0x00000000
        /*0050*/ 	.short	0x0005
        /*0052*/ 	.short	0x0028
        /*0054*/ 	.byte	0x00, 0xf4, 0x21, 0x00


	//----- nvinfo : EIATTR_KPARAM_INFO
	.align		4
.L_19:
        /*0058*/ 	.byte	0x04, 0x17
        /*005a*/ 	.short	(.L_21 - .L_20)
.L_20:
        /*005c*/ 	.word	0x00000000
        /*0060*/ 	.short	0x0004
        /*0062*/ 	.short	0x0020
        /*0064*/ 	.byte	0x00, 0xf4, 0x21, 0x00


	//----- nvinfo : EIATTR_KPARAM_INFO
	.align		4
.L_21:
        /*0068*/ 	.byte	0x04, 0x17
        /*006a*/ 	.short	(.L_23 - .L_22)
.L_22:
        /*006c*/ 	.word	0x00000000
        /*0070*/ 	.short	0x0003
        /*0072*/ 	.short	0x0018
        /*0074*/ 	.byte	0x00, 0xf4, 0x21, 0x00


	//----- nvinfo : EIATTR_KPARAM_INFO
	.align		4
.L_23:
        /*0078*/ 	.byte	0x04, 0x17
        /*007a*/ 	.short	(.L_25 - .L_24)
.L_24:
        /*007c*/ 	.word	0x00000000
        /*0080*/ 	.short	0x0002
        /*0082*/ 	.short	0x0010
        /*0084*/ 	.byte	0x00, 0xf4, 0x21, 0x00


	//----- nvinfo : EIATTR_KPARAM_INFO
	.align		4
.L_25:
        /*0088*/ 	.byte	0x04, 0x17
        /*008a*/ 	.short	(.L_27 - .L_26)
.L_26:
        /*008c*/ 	.word	0x00000000
        /*0090*/ 	.short	0x0001
        /*0092*/ 	.short	0x0008
        /*0094*/ 	.byte	0x00, 0xf4, 0x21, 0x00


	//----- nvinfo : EIATTR_KPARAM_INFO
	.align		4
.L_27:
        /*0098*/ 	.byte	0x04, 0x17
        /*009a*/ 	.short	(.L_29 - .L_28)
.L_28:
        /*009c*/ 	.word	0x00000000
        /*00a0*/ 	.short	0x0000
        /*00a2*/ 	.short	0x0000
        /*00a4*/ 	.byte	0x00, 0xf4, 0x21, 0x00


	//----- nvinfo : EIATTR_SPARSE_MMA_MASK
	.align		4
.L_29:
        /*00a8*/ 	.byte	0x03, 0x50
        /*00aa*/ 	.short	0x0000


	//----- nvinfo : EIATTR_MAXREG_COUNT
	.align		4
        /*00ac*/ 	.byte	0x03, 0x1b
        /*00ae*/ 	.short	0x00ff


	//----- nvinfo : EIATTR_EXIT_INSTR_OFFSETS
	.align		4
        /*00b0*/ 	.byte	0x04, 0x1c
        /*00b2*/ 	.short	(.L_31 - .L_30)


	//   ....[0]....
.L_30:
        /*00b4*/ 	.word	0x000006f0


	//----- nvinfo : EIATTR_REQNTID
	.align		4
.L_31:
        /*00b8*/ 	.byte	0x04, 0x10
        /*00ba*/ 	.short	(.L_33 - .L_32)
.L_32:
        /*00bc*/ 	.word	0x00000080
        /*00c0*/ 	.word	0x00000001
        /*00c4*/ 	.word	0x00000001


	//----- nvinfo : EIATTR_CBANK_PARAM_SIZE
	.align		4
.L_33:
        /*00c8*/ 	.byte	0x03, 0x19
        /*00ca*/ 	.short	0x004c


	//----- nvinfo : EIATTR_PARAM_CBANK
	.align		4
        /*00cc*/ 	.byte	0x04, 0x0a
        /*00ce*/ 	.short	(.L_35 - .L_34)
	.align		4
.L_34:
        /*00d0*/ 	.word	index@(.nv.constant0.triton_poi_fused_cat_29)
        /*00d4*/ 	.short	0x0210
        /*00d6*/ 	.short	0x004c


	//----- nvinfo : EIATTR_SW_WAR
	.align		4
.L_35:
        /*00d8*/ 	.byte	0x04, 0x36
        /*00da*/ 	.short	(.L_37 - .L_36)
.L_36:
        /*00dc*/ 	.word	0x00000008
.L_37:


//--------------------- .nv.callgraph             --------------------------
	.section	.nv.callgraph,"",@"SHT_CUDA_CALLGRAPH"
	.align	4
	.sectionentsize	8
	.align		4
        /*0000*/ 	.word	0x00000000
	.align		4
        /*0004*/ 	.word	0xffffffff
	.align		4
        /*0008*/ 	.word	0x00000000
	.align		4
        /*000c*/ 	.word	0xfffffffe
	.align		4
        /*0010*/ 	.word	0x00000000
	.align		4
        /*0014*/ 	.word	0xfffffffd
	.align		4
        /*0018*/ 	.word	0x00000000
	.align		4
        /*001c*/ 	.word	0xfffffffc


//--------------------- .text.triton_poi_fused_cat_29 --------------------------
	.section	.text.triton_poi_fused_cat_29,"ax",@progbits
	.align	128
        .global         triton_poi_fused_cat_29
        .type           triton_poi_fused_cat_29,@function
        .size           triton_poi_fused_cat_29,(.L_x_1 - triton_poi_fused_cat_29)
        .other          triton_poi_fused_cat_29,@"STO_CUDA_ENTRY STV_DEFAULT"
triton_poi_fused_cat_29:
.text.triton_poi_fused_cat_29:
[----:B------:R-:W-:Y:S01]  /*0000*/  LDC R1, c[0x0][0x28] ;  /* 0x00000a00ff017b82 */ /* 0x000fe20000000800 */
[----:B------:R-:W1:Y:S07]  /*0010*/  S2R R2, SR_TID.X ;  /* 0x0000000000027919 */ /* 0x000e6e0000002100 */
[----:B------:R-:W2:Y:S01]  /*0020*/  LDC.64 R14, c[0x0][0x218] ;  /* 0x00008600ff0e7b82 */ /* 0x000ea20000000a00 */
[----:B------:R-:W-:Y:S01]  /*0030*/  ULDC.64 UR4, c[0x0][0x208] ;  /* 0x0000820000047ab9 */ /* 0x000fe20000000a00 */
[----:B------:R-:W-:Y:S01]  /*0040*/  ULDC.64 UR6, c[0x0][0x228] ;  /* 0x00008a0000067ab9 */ /* 0x000fe20000000a00 */
[----:B------:R-:W3:Y:S05]  /*0050*/  S2R R3, SR_CTAID.X ;  /* 0x0000000000037919 */ /* 0x000eea0000002500 */
[----:B------:R-:W4:Y:S08]  /*0060*/  LDC.64 R10, c[0x0][0x220] ;  /* 0x00008800ff0a7b82 */ /* 0x000f300000000a00 */
[----:B------:R-:W5:Y:S01]  /*0070*/  LDC.64 R12, c[0x0][0x230] ;  /* 0x00008c00ff0c7b82 */ /* 0x000f620000000a00 */
[----:B-1----:R-:W-:-:S05]  /*0080*/  LOP3.LUT R2, R2, 0x7f, RZ, 0xc0, !PT ;  /* 0x0000007f02027812 */ /* 0x002fca00078ec0ff */
[----:B---3--:R-:W-:-:S05]  /*0090*/  IMAD R2, R3, 0x80, R2 ;  /* 0x0000008003027824 */ /* 0x008fca00078e0202 */
[----:B------:R-:W-:-:S04]  /*00a0*/  SHF.R.S32.HI R7, RZ, 0x1f, R2 ;  /* 0x0000001fff077819 */ /* 0x000fc80000011402 */
[CC--:B------:R-:W-:Y:S02]  /*00b0*/  LEA.HI R0, R7.reuse, R2.reuse, RZ, 0x6 ;  /* 0x0000000207007211 */ /* 0x0c0fe400078f30ff */
[----:B------:R-:W-:Y:S02]  /*00c0*/  LEA.HI R5, R7, R2, RZ, 0x3 ;  /* 0x0000000207057211 */ /* 0x000fe400078f18ff */
[----:B------:R-:W-:Y:S02]  /*00d0*/  SHF.R.S32.HI R3, RZ, 0x6, R0 ;  /* 0x00000006ff037819 */ /* 0x000fe40000011400 */
[----:B------:R-:W-:Y:S02]  /*00e0*/  SHF.R.S32.HI R6, RZ, 0x3, R5 ;  /* 0x00000003ff067819 */ /* 0x000fe40000011405 */
[----:B------:R-:W-:Y:S02]  /*00f0*/  LEA.HI R4, R3, R3, RZ, 0x6 ;  /* 0x0000000303047211 */ /* 0x000fe400078f30ff */
[----:B------:R-:W-:-:S02]  /*0100*/  LEA.HI R8, R6, R6, RZ, 0x3 ;  /* 0x0000000606087211 */ /* 0x000fc400078f18ff */
[----:B------:R-:W-:Y:S02]  /*0110*/  LOP3.LUT R4, R4, 0xffffffc0, RZ, 0xc0, !PT ;  /* 0xffffffc004047812 */ /* 0x000fe400078ec0ff */
[----:B------:R-:W-:Y:S02]  /*0120*/  LOP3.LUT R9, R8, 0xfffffff8, RZ, 0xc0, !PT ;  /* 0xfffffff808097812 */ /* 0x000fe400078ec0ff */
[----:B------:R-:W-:Y:S01]  /*0130*/  LOP3.LUT R5, R5, 0xfffffff8, RZ, 0xc0, !PT ;  /* 0xfffffff805057812 */ /* 0x000fe200078ec0ff */
[----:B------:R-:W-:Y:S02]  /*0140*/  IMAD.IADD R3, R3, 0x1, -R4 ;  /* 0x0000000103037824 */ /* 0x000fe400078e0a04 */
[----:B------:R-:W-:Y:S01]  /*0150*/  IMAD.IADD R4, R6, 0x1, -R9 ;  /* 0x0000000106047824 */ /* 0x000fe200078e0a09 */
[----:B------:R-:W-:Y:S01]  /*0160*/  CS2R R8, SRZ ;  /* 0x0000000000087805 */ /* 0x000fe2000001ff00 */
[----:B------:R-:W-:Y:S01]  /*0170*/  IMAD.IADD R5, R2, 0x1, -R5 ;  /* 0x0000000102057824 */ /* 0x000fe200078e0a05 */
[----:B------:R-:W-:Y:S01]  /*0180*/  ISETP.GE.AND P0, PT, R3, 0x20, PT ;  /* 0x000000200300780c */ /* 0x000fe20003f06270 */
[----:B--2---:R-:W-:Y:S01]  /*0190*/  IMAD.WIDE R16, R4, 0x8, R14 ;  /* 0x0000000804107825 */ /* 0x004fe200078e020e */
[----:B------:R-:W-:-:S11]  /*01a0*/  CS2R R14, SRZ ;  /* 0x00000000000e7805 */ /* 0x000fd6000001ff00 */
[----:B------:R1:W2:Y:S01]  /*01b0*/  @!P0 LDG.E.EL.64 R8, desc[UR4][R16.64] ;  /* 0x0000000410088981 */ /* 0x0002a2000c2e1b00 */
[----:B----4-:R-:W-:Y:S01]  /*01c0*/  IMAD.WIDE R18, R5, 0x8, R10 ;  /* 0x0000000805127825 */ /* 0x010fe200078e020a */
[----:B------:R-:W-:-:S03]  /*01d0*/  CS2R R10, SRZ ;  /* 0x00000000000a7805 */ /* 0x000fc6000001ff00 */
[----:B-----5:R-:W-:Y:S01]  /*01e0*/  IMAD.WIDE R12, R5, 0x8, R12 ;  /* 0x00000008050c7825 */ /* 0x020fe200078e020c */
[----:B------:R3:W4:Y:S04]  /*01f0*/  @!P0 LDG.E.EL.64 R14, desc[UR4][R18.64] ;  /* 0x00000004120e8981 */ /* 0x000728000c2e1b00 */
[----:B------:R-:W5:Y:S01]  /*0200*/  @!P0 LDG.E.EL.64 R10, desc[UR4][R12.64] ;  /* 0x000000040c0a8981 */ /* 0x000f62000c2e1b00 */
[----:B-1----:R-:W-:Y:S01]  /*0210*/  LEA.HI R16, R7, R2, RZ, 0xc ;  /* 0x0000000207107211 */ /* 0x002fe200078f60ff */
[----:B---3--:R-:W-:Y:S01]  /*0220*/  IMAD.SHL.U32 R19, R3, 0x10, RZ ;  /* 0x0000001003137824 */ /* 0x008fe200078e00ff */
[----:B--2---:R-:W-:Y:S02]  /*0230*/  SEL R20, R9, RZ, !P0 ;  /* 0x000000ff09147207 */ /* 0x004fe40004000000 */
[----:B------:R-:W-:-:S02]  /*0240*/  SEL R21, R8, RZ, !P0 ;  /* 0x000000ff08157207 */ /* 0x000fc40004000000 */
[----:B------:R-:W-:Y:S02]  /*0250*/  SHF.R.U32.HI R9, RZ, 0x1d, R20 ;  /* 0x0000001dff097819 */ /* 0x000fe40000011614 */
[----:B----4-:R-:W-:Y:S02]  /*0260*/  SEL R6, R14, RZ, !P0 ;  /* 0x000000ff0e067207 */ /* 0x010fe40004000000 */
[----:B------:R-:W-:Y:S02]  /*0270*/  LOP3.LUT R8, R9, 0x4, RZ, 0xc0, !PT ;  /* 0x0000000409087812 */ /* 0x000fe400078ec0ff */
[----:B------:R-:W-:Y:S02]  /*0280*/  SEL R9, R15, RZ, !P0 ;  /* 0x000000ff0f097207 */ /* 0x000fe40004000000 */
[----:B------:R-:W-:Y:S02]  /*0290*/  IADD3 R21, P1, R8, R21, RZ ;  /* 0x0000001508157210 */ /* 0x000fe40007f3e0ff */
[----:B-----5:R-:W-:-:S02]  /*02a0*/  SEL R8, R11, RZ, !P0 ;  /* 0x000000ff0b087207 */ /* 0x020fc40004000000 */
[----:B------:R-:W-:Y:S01]  /*02b0*/  SEL R17, R10, RZ, !P0 ;  /* 0x000000ff0a117207 */ /* 0x000fe20004000000 */
[----:B------:R-:W-:Y:S01]  /*02c0*/  IMAD.X R20, RZ, RZ, R20, P1 ;  /* 0x000000ffff147224 */ /* 0x000fe200008e0614 */
[----:B------:R-:W-:Y:S01]  /*02d0*/  SHF.R.U32.HI R14, RZ, 0x1b, R9 ;  /* 0x0000001bff0e7819 */ /* 0x000fe20000011609 */
[----:B------:R-:W1:Y:S01]  /*02e0*/  LDC.64 R10, c[0x0][0x238] ;  /* 0x00008e00ff0a7b82 */ /* 0x000e620000000a00 */
[----:B------:R-:W-:Y:S02]  /*02f0*/  LEA R15, P2, R6, UR6, 0x2 ;  /* 0x00000006060f7c11 */ /* 0x000fe4000f8410ff */
[----:B------:R-:W-:Y:S02]  /*0300*/  SHF.R.U32.HI R12, RZ, 0x1b, R8 ;  /* 0x0000001bff0c7819 */ /* 0x000fe40000011608 */
[----:B------:R-:W-:Y:S02]  /*0310*/  LEA R13, P3, R17, UR6, 0x2 ;  /* 0x00000006110d7c11 */ /* 0x000fe4000f8610ff */
[C---:B------:R-:W-:Y:S01]  /*0320*/  SHF.L.U64.HI R20, R21.reuse, 0x4, R20 ;  /* 0x0000000415147819 */ /* 0x040fe20000010214 */
[----:B------:R-:W-:Y:S01]  /*0330*/  IMAD.SHL.U32 R21, R21, 0x10, RZ ;  /* 0x0000001015157824 */ /* 0x000fe200078e00ff */
[----:B------:R-:W-:-:S02]  /*0340*/  LOP3.LUT R14, R14, 0x10, RZ, 0xc0, !PT ;  /* 0x000000100e0e7812 */ /* 0x000fc400078ec0ff */
[----:B------:R-:W-:Y:S02]  /*0350*/  LEA.HI.X R6, R6, UR7, R9, 0x2, P2 ;  /* 0x0000000706067c11 */ /* 0x000fe400090f1409 */
[----:B------:R-:W-:Y:S02]  /*0360*/  LOP3.LUT R12, R12, 0x10, RZ, 0xc0, !PT ;  /* 0x000000100c0c7812 */ /* 0x000fe400078ec0ff */
[----:B------:R-:W-:Y:S01]  /*0370*/  LEA.HI.X R17, R17, UR7, R8, 0x2, P3 ;  /* 0x0000000711117c11 */ /* 0x000fe200098f1408 */
[----:B------:R-:W-:Y:S01]  /*0380*/  ULDC.64 UR6, c[0x0][0x248] ;  /* 0x0000920000067ab9 */ /* 0x000fe20000000a00 */
[----:B------:R-:W2:Y:S01]  /*0390*/  LDC.64 R8, c[0x0][0x210] ;  /* 0x00008400ff087b82 */ /* 0x000ea20000000a00 */
[C---:B------:R-:W-:Y:S02]  /*03a0*/  IADD3 R14, P2, P1, R21.reuse, R15, R14 ;  /* 0x0000000f150e7210 */ /* 0x040fe4000795e00e */
[----:B------:R-:W-:Y:S02]  /*03b0*/  IADD3 R12, P3, P4, R21, R13, R12 ;  /* 0x0000000d150c7210 */ /* 0x000fe40007c7e00c */
[----:B------:R-:W-:-:S02]  /*03c0*/  IADD3.X R15, R20, R6, RZ, P2, P1 ;  /* 0x00000006140f7210 */ /* 0x000fc400017e24ff */
[----:B------:R-:W-:Y:S01]  /*03d0*/  IADD3.X R13, R20, R17, RZ, P3, P4 ;  /* 0x00000011140d7210 */ /* 0x000fe20001fe84ff */
[----:B------:R-:W3:Y:S01]  /*03e0*/  LDC.64 R6, c[0x0][0x240] ;  /* 0x00009000ff067b82 */ /* 0x000ee20000000a00 */
[----:B------:R-:W-:Y:S01]  /*03f0*/  SHF.R.S32.HI R17, RZ, 0xc, R16 ;  /* 0x0000000cff117819 */ /* 0x000fe20000011410 */
[----:B------:R-:W-:Y:S01]  /*0400*/  IMAD.WIDE R14, R19, 0x4, R14 ;  /* 0x00000004130e7825 */ /* 0x000fe200078e020e */
[----:B------:R-:W-:-:S03]  /*0410*/  LOP3.LUT R16, R16, 0xfffff000, RZ, 0xc0, !PT ;  /* 0xfffff00010107812 */ /* 0x000fc600078ec0ff */
[----:B------:R-:W-:-:S04]  /*0420*/  IMAD.WIDE R18, R19, 0x4, R12 ;  /* 0x0000000413127825 */ /* 0x000fc800078e020c */
[C---:B------:R-:W-:Y:S02]  /*0430*/  IMAD.SHL.U32 R21, R17.reuse, 0x200, RZ ;  /* 0x0000020011157824 */ /* 0x040fe400078e00ff */
[----:B------:R-:W-:Y:S02]  /*0440*/  IMAD.SHL.U32 R17, R17, 0x800, RZ ;  /* 0x0000080011117824 */ /* 0x000fe400078e00ff */
[----:B------:R-:W-:-:S04]  /*0450*/  IMAD.WIDE R12, R21, 0x4, R14 ;  /* 0x00000004150c7825 */ /* 0x000fc800078e020e */
[----:B------:R-:W-:Y:S01]  /*0460*/  IMAD.WIDE R14, R21, 0x4, R18 ;  /* 0x00000004150e7825 */ /* 0x000fe200078e0212 */
[----:B------:R-:W-:-:S03]  /*0470*/  IADD3 R19, R17, R2, -R16 ;  /* 0x0000000211137210 */ /* 0x000fc60007ffe810 */
[----:B-1----:R-:W-:-:S04]  /*0480*/  IMAD.WIDE R10, R5, 0x4, R10 ;  /* 0x00000004050a7825 */ /* 0x002fc800078e020a */
[----:B--2---:R-:W-:Y:S01]  /*0490*/  IMAD.WIDE R8, R19, 0x4, R8 ;  /* 0x0000000413087825 */ /* 0x004fe200078e0208 */
[----:B------:R-:W-:-:S03]  /*04a0*/  LOP3.LUT R19, R0, 0xffffffc0, RZ, 0xc0, !PT ;  /* 0xffffffc000137812 */ /* 0x000fc600078ec0ff */
[----:B------:R-:W-:Y:S02]  /*04b0*/  IMAD.MOV.U32 R5, RZ, RZ, RZ ;  /* 0x000000ffff057224 */ /* 0x000fe400078e00ff */
[----:B------:R-:W-:Y:S02]  /*04c0*/  IMAD.MOV.U32 R16, RZ, RZ, RZ ;  /* 0x000000ffff107224 */ /* 0x000fe400078e00ff */
[----:B------:R-:W-:Y:S02]  /*04d0*/  IMAD.IADD R0, R2, 0x1, -R19 ;  /* 0x0000000102007824 */ /* 0x000fe400078e0a13 */
[----:B------:R-:W-:Y:S01]  /*04e0*/  IMAD.MOV.U32 R18, RZ, RZ, RZ ;  /* 0x000000ffff127224 */ /* 0x000fe200078e00ff */
[----:B------:R1:W2:Y:S01]  /*04f0*/  @!P0 LDG.E.EL R5, desc[UR4][R12.64] ;  /* 0x000000040c058981 */ /* 0x0002a2000c2e1900 */
[----:B------:R-:W-:Y:S02]  /*0500*/  IMAD.SHL.U32 R19, R3, 0x40, RZ ;  /* 0x0000004003137824 */ /* 0x000fe400078e00ff */
[----:B---3--:R-:W-:Y:S01]  /*0510*/  IMAD.WIDE R6, R4, 0x4, R6 ;  /* 0x0000000404067825 */ /* 0x008fe200078e0206 */
[----:B------:R3:W4:Y:S01]  /*0520*/  @!P0 LDG.E.EL R16, desc[UR4][R14.64] ;  /* 0x000000040e108981 */ /* 0x000722000c2e1900 */
[----:B------:R-:W-:-:S02]  /*0530*/  SHF.R.S32.HI R20, RZ, 0x1f, R17 ;  /* 0x0000001fff147819 */ /* 0x000fc40000011411 */
[----:B------:R-:W-:Y:S01]  /*0540*/  IMAD.MOV.U32 R4, RZ, RZ, RZ ;  /* 0x000000ffff047224 */ /* 0x000fe200078e00ff */
[----:B------:R-:W-:Y:S01]  /*0550*/  IADD3 R21, P2, P3, R19, R0, R17 ;  /* 0x0000000013157210 */ /* 0x000fe20007b5e011 */
[----:B------:R5:W4:Y:S01]  /*0560*/  @!P0 LDG.E.EL R18, desc[UR4][R10.64] ;  /* 0x000000040a128981 */ /* 0x000b22000c2e1900 */
[----:B------:R-:W-:Y:S01]  /*0570*/  SHF.R.S32.HI R17, RZ, 0x1f, R0 ;  /* 0x0000001fff117819 */ /* 0x000fe20000011400 */
[----:B------:R-:W-:Y:S01]  /*0580*/  IMAD.MOV.U32 R0, RZ, RZ, RZ ;  /* 0x000000ffff007224 */ /* 0x000fe200078e00ff */
[----:B------:R-:W-:Y:S01]  /*0590*/  SHF.R.S32.HI R19, RZ, 0x1f, R19 ;  /* 0x0000001fff137819 */ /* 0x000fe20000011413 */
[----:B------:R-:W4:Y:S01]  /*05a0*/  @!P0 LDG.E R4, desc[UR4][R8.64] ;  /* 0x0000000408048981 */ /* 0x000f22000c1e1900 */
[----:B------:R-:W-:Y:S02]  /*05b0*/  ISETP.GT.AND P1, PT, R3, 0x1f, PT ;  /* 0x0000001f0300780c */ /* 0x000fe40003f24270 */
[----:B------:R-:W-:Y:S01]  /*05c0*/  IADD3.X R20, R19, R17, R20, P2, P3 ;  /* 0x0000001113147210 */ /* 0x000fe200017e6414 */
[----:B------:R-:W4:Y:S01]  /*05d0*/  @!P0 LDG.E.EL R0, desc[UR4][R6.64] ;  /* 0x0000000406008981 */ /* 0x000f22000c2e1900 */
[C---:B-1----:R-:W-:Y:S01]  /*05e0*/  LEA R12, P2, R21.reuse, UR6, 0x2 ;  /* 0x00000006150c7c11 */ /* 0x042fe2000f8410ff */
[----:B---3--:R-:W-:Y:S01]  /*05f0*/  IMAD.MOV.U32 R14, RZ, RZ, RZ ;  /* 0x000000ffff0e7224 */ /* 0x008fe200078e00ff */
[----:B-----5:R-:W1:Y:S02]  /*0600*/  LDC.64 R10, c[0x0][0x250] ;  /* 0x00009400ff0a7b82 */ /* 0x020e640000000a00 */
[----:B------:R-:W-:-:S05]  /*0610*/  LEA.HI.X R13, R21, UR7, R20, 0x2, P2 ;  /* 0x00000007150d7c11 */ /* 0x000fca00090f1414 */
[----:B------:R-:W3:Y:S01]  /*0620*/  @P1 LDG.E R14, desc[UR4][R12.64+-0x2000] ;  /* 0xffe000040c0e1981 */ /* 0x000ee2000c1e1900 */
[----:B-1----:R-:W-:Y:S01]  /*0630*/  IMAD.WIDE R10, R2, 0x4, R10 ;  /* 0x00000004020a7825 */ /* 0x002fe200078e020a */
[----:B--2---:R-:W-:Y:S02]  /*0640*/  SEL R5, R5, RZ, !P0 ;  /* 0x000000ff05057207 */ /* 0x004fe40004000000 */
[----:B----4-:R-:W-:Y:S02]  /*0650*/  SEL R16, R16, RZ, !P0 ;  /* 0x000000ff10107207 */ /* 0x010fe40004000000 */
[----:B------:R-:W-:-:S03]  /*0660*/  SEL R18, R18, RZ, !P0 ;  /* 0x000000ff12127207 */ /* 0x000fc60004000000 */
[----:B------:R-:W-:Y:S01]  /*0670*/  FADD R16, -R5, R16 ;  /* 0x0000001005107221 */ /* 0x000fe20000000100 */
[----:B------:R-:W-:-:S03]  /*0680*/  SEL R3, R4, RZ, !P0 ;  /* 0x000000ff04037207 */ /* 0x000fc60004000000 */
[----:B------:R-:W-:Y:S01]  /*0690*/  FFMA R18, R16, R18, R5 ;  /* 0x0000001210127223 */ /* 0x000fe20000000005 */
[----:B------:R-:W-:-:S03]  /*06a0*/  SEL R0, R0, RZ, !P0 ;  /* 0x000000ff00007207 */ /* 0x000fc60004000000 */
[----:B------:R-:W-:-:S04]  /*06b0*/  FADD R18, -R3, R18 ;  /* 0x0000001203127221 */ /* 0x000fc80000000100 */
[----:B------:R-:W-:Y:S01]  /*06c0*/  FFMA R3, R18, R0, R3 ;  /* 0x0000000012037223 */ /* 0x000fe20000000003 */
[----:B---3--:R-:W-:-:S05]  /*06d0*/  @P0 SEL R3, R14, RZ, P1 ;  /* 0x000000ff0e030207 */ /* 0x008fca0000800000 */
[----:B------:R-:W-:Y:S01]  /*06e0*/  STG.E desc[UR4][R10.64], R3 ;  /* 0x000000030a007986 */ /* 0x000fe2000c101904 */
[----:B------:R-:W-:Y:S05]  /*06f0*/  EXIT ;  /* 0x000000000000794d */ /* 0x000fea0003800000 */
.L_x_0:
[----:B------:R-:W-:-:S00]  /*0700*/  BRA `(.L_x_0) ;  /* 0xfffffffc00fc7947 */ /* 0x000fc0000383ffff */
[----:B------:R-:W-:-:S00]  /*0710*/  NOP ;  /* 0x0000000000007918 */ /* 0x000fc00000000000 */
        /* <DEDUP_REMOVED lines=14> */
.L_x_1:


//--------------------- .nv.constant0.triton_poi_fused_cat_29 --------------------------
	.section	.nv.constant0.triton_poi_fused_cat_29,"a",@progbits
	.sectionflags	@""
	.align	4
.nv.constant0.triton_poi_fused_cat_29:
	.zero		604
